//
// Generated by NVIDIA NVVM Compiler
//
// Compiler Build ID: CL-36424714
// Cuda compilation tools, release 13.0, V13.0.88
// Based on NVVM 20.0.0
//

.version 9.0
.target sm_100
.address_size 64

	// .globl	_Z12matAddKernelP6MatrixS0_S0_
.extern .func  (.param .b32 func_retval0) vprintf
(
	.param .b64 vprintf_param_0,
	.param .b64 vprintf_param_1
)
;
.global .align 1 .b8 $str[4] = {37, 100, 32};
.global .align 1 .b8 $str$1[2] = {10};
.global .align 1 .b8 $str$2[15] = {37, 100, 32, 42, 32, 37, 100, 32, 61, 32, 37, 100, 32, 10};

.visible .entry _Z12matAddKernelP6MatrixS0_S0_(
	.param .u64 .ptr .align 1 _Z12matAddKernelP6MatrixS0_S0__param_0,
	.param .u64 .ptr .align 1 _Z12matAddKernelP6MatrixS0_S0__param_1,
	.param .u64 .ptr .align 1 _Z12matAddKernelP6MatrixS0_S0__param_2
)
{
	.reg .b32 	%r<19>;
	.reg .b32 	%f<2>;
	.reg .b64 	%rd<19>;

	ld.param.u64 	%rd1, [_Z12matAddKernelP6MatrixS0_S0__param_0];
	ld.param.u64 	%rd2, [_Z12matAddKernelP6MatrixS0_S0__param_1];
	ld.param.u64 	%rd3, [_Z12matAddKernelP6MatrixS0_S0__param_2];
	cvta.to.global.u64 	%rd4, %rd3;
	cvta.to.global.u64 	%rd5, %rd2;
	cvta.to.global.u64 	%rd6, %rd1;
	mov.u32 	%r1, %tid.y;
	mov.u32 	%r2, %ctaid.y;
	mov.u32 	%r3, %ntid.y;
	mad.lo.s32 	%r4, %r2, %r3, %r1;
	mov.u32 	%r5, %tid.x;
	mov.u32 	%r6, %ctaid.x;
	mov.u32 	%r7, %ntid.x;
	mad.lo.s32 	%r8, %r6, %r7, %r5;
	ld.global.u64 	%rd7, [%rd6+8];
	cvta.to.global.u64 	%rd8, %rd7;
	ld.global.u32 	%r9, [%rd6];
	mad.lo.s32 	%r10, %r9, %r4, %r8;
	mul.wide.s32 	%rd9, %r10, 4;
	add.s64 	%rd10, %rd8, %rd9;
	ld.global.u32 	%r11, [%rd10];
	ld.global.u64 	%rd11, [%rd5+8];
	cvta.to.global.u64 	%rd12, %rd11;
	ld.global.u32 	%r12, [%rd5];
	mad.lo.s32 	%r13, %r12, %r4, %r8;
	mul.wide.s32 	%rd13, %r13, 4;
	add.s64 	%rd14, %rd12, %rd13;
	ld.global.u32 	%r14, [%rd14];
	add.s32 	%r15, %r14, %r11;
	cvt.rn.f32.s32 	%f1, %r15;
	cvt.rzi.s32.f32 	%r16, %f1;
	ld.global.u64 	%rd15, [%rd4+8];
	cvta.to.global.u64 	%rd16, %rd15;
	ld.global.u32 	%r17, [%rd4];
	mad.lo.s32 	%r18, %r17, %r4, %r8;
	mul.wide.s32 	%rd17, %r18, 4;
	add.s64 	%rd18, %rd16, %rd17;
	st.global.u32 	[%rd18], %r16;
	ret;

}
	// .globl	_Z12matMulKernelP6MatrixS0_S0_
.visible .entry _Z12matMulKernelP6MatrixS0_S0_(
	.param .u64 .ptr .align 1 _Z12matMulKernelP6MatrixS0_S0__param_0,
	.param .u64 .ptr .align 1 _Z12matMulKernelP6MatrixS0_S0__param_1,
	.param .u64 .ptr .align 1 _Z12matMulKernelP6MatrixS0_S0__param_2
)
{
	.local .align 8 .b8 	__local_depot1[16];
	.reg .b64 	%SP;
	.reg .b64 	%SPL;
	.reg .pred 	%p<11>;
	.reg .b32 	%r<70>;
	.reg .b32 	%f<5>;
	.reg .b64 	%rd<37>;

	mov.u64 	%SPL, __local_depot1;
	cvta.local.u64 	%SP, %SPL;
	ld.param.u64 	%rd5, [_Z12matMulKernelP6MatrixS0_S0__param_0];
	ld.param.u64 	%rd6, [_Z12matMulKernelP6MatrixS0_S0__param_1];
	ld.param.u64 	%rd4, [_Z12matMulKernelP6MatrixS0_S0__param_2];
	cvta.to.global.u64 	%rd1, %rd6;
	cvta.to.global.u64 	%rd2, %rd5;
	add.u64 	%rd7, %SP, 0;
	add.u64 	%rd3, %SPL, 0;
	mov.u32 	%r21, %tid.y;
	mov.u32 	%r22, %ctaid.y;
	mov.u32 	%r23, %ntid.y;
	mad.lo.s32 	%r1, %r22, %r23, %r21;
	mov.u32 	%r24, %tid.x;
	mov.u32 	%r25, %ctaid.x;
	mov.u32 	%r26, %ntid.x;
	mad.lo.s32 	%r2, %r25, %r26, %r24;
	ld.global.u32 	%r27, [%rd2+4];
	setp.lt.s32 	%p1, %r27, 1;
	@%p1 bra 	$L__BB1_6;
	mov.b32 	%r62, 0;
	mov.u64 	%rd11, $str;
$L__BB1_2:
	ld.global.u32 	%r63, [%rd2];
	setp.lt.s32 	%p2, %r63, 1;
	@%p2 bra 	$L__BB1_5;
	mov.b32 	%r64, 0;
$L__BB1_4:
	ld.global.u64 	%rd8, [%rd2+8];
	mad.lo.s32 	%r30, %r63, %r62, %r64;
	mul.wide.s32 	%rd9, %r30, 4;
	add.s64 	%rd10, %rd8, %rd9;
	ld.u32 	%r31, [%rd10];
	st.local.u32 	[%rd3], %r31;
	cvta.global.u64 	%rd12, %rd11;
	{ // callseq 0, 0
	.param .b64 param0;
	st.param.b64 	[param0], %rd12;
	.param .b64 param1;
	st.param.b64 	[param1], %rd7;
	.param .b32 retval0;
	call.uni (retval0), 
	vprintf, 
	(
	param0, 
	param1
	);
	ld.param.b32 	%r32, [retval0];
	} // callseq 0
	add.s32 	%r64, %r64, 1;
	ld.global.u32 	%r63, [%rd2];
	setp.lt.s32 	%p3, %r64, %r63;
	@%p3 bra 	$L__BB1_4;
$L__BB1_5:
	mov.u64 	%rd14, $str$1;
	cvta.global.u64 	%rd15, %rd14;
	{ // callseq 1, 0
	.param .b64 param0;
	st.param.b64 	[param0], %rd15;
	.param .b64 param1;
	st.param.b64 	[param1], 0;
	.param .b32 retval0;
	call.uni (retval0), 
	vprintf, 
	(
	param0, 
	param1
	);
	ld.param.b32 	%r34, [retval0];
	} // callseq 1
	add.s32 	%r62, %r62, 1;
	ld.global.u32 	%r36, [%rd2+4];
	setp.lt.s32 	%p4, %r62, %r36;
	@%p4 bra 	$L__BB1_2;
$L__BB1_6:
	ld.global.u32 	%r37, [%rd1+4];
	setp.lt.s32 	%p5, %r37, 1;
	@%p5 bra 	$L__BB1_12;
	mov.b32 	%r65, 0;
	mov.u64 	%rd19, $str;
	mov.u64 	%rd22, $str$1;
$L__BB1_8:
	ld.global.u32 	%r39, [%rd1];
	setp.lt.s32 	%p6, %r39, 1;
	@%p6 bra 	$L__BB1_11;
	mov.b32 	%r66, 0;
$L__BB1_10:
	ld.global.u64 	%rd16, [%rd1+8];
	ld.global.u32 	%r41, [%rd2];
	mad.lo.s32 	%r42, %r41, %r65, %r66;
	mul.wide.s32 	%rd17, %r42, 4;
	add.s64 	%rd18, %rd16, %rd17;
	ld.u32 	%r43, [%rd18];
	st.local.u32 	[%rd3], %r43;
	cvta.global.u64 	%rd20, %rd19;
	{ // callseq 2, 0
	.param .b64 param0;
	st.param.b64 	[param0], %rd20;
	.param .b64 param1;
	st.param.b64 	[param1], %rd7;
	.param .b32 retval0;
	call.uni (retval0), 
	vprintf, 
	(
	param0, 
	param1
	);
	ld.param.b32 	%r44, [retval0];
	} // callseq 2
	add.s32 	%r66, %r66, 1;
	ld.global.u32 	%r46, [%rd1];
	setp.lt.s32 	%p7, %r66, %r46;
	@%p7 bra 	$L__BB1_10;
$L__BB1_11:
	cvta.global.u64 	%rd23, %rd22;
	{ // callseq 3, 0
	.param .b64 param0;
	st.param.b64 	[param0], %rd23;
	.param .b64 param1;
	st.param.b64 	[param1], 0;
	.param .b32 retval0;
	call.uni (retval0), 
	vprintf, 
	(
	param0, 
	param1
	);
	ld.param.b32 	%r47, [retval0];
	} // callseq 3
	add.s32 	%r65, %r65, 1;
	ld.global.u32 	%r49, [%rd1+4];
	setp.lt.s32 	%p8, %r65, %r49;
	@%p8 bra 	$L__BB1_8;
$L__BB1_12:
	ld.global.u32 	%r67, [%rd2];
	setp.lt.s32 	%p9, %r67, 1;
	mov.f32 	%f4, 0f00000000;
	@%p9 bra 	$L__BB1_16;
	mov.b32 	%r68, 0;
	mov.u64 	%rd30, $str$2;
	mov.u32 	%r69, %r68;
$L__BB1_14:
	ld.global.u64 	%rd24, [%rd2+8];
	mad.lo.s32 	%r51, %r67, %r1, %r68;
	mul.wide.s32 	%rd25, %r51, 4;
	add.s64 	%rd26, %rd24, %rd25;
	ld.u32 	%r52, [%rd26];
	ld.global.u64 	%rd27, [%rd1+8];
	ld.global.u32 	%r53, [%rd1];
	mad.lo.s32 	%r54, %r53, %r68, %r2;
	mul.wide.s32 	%rd28, %r54, 4;
	add.s64 	%rd29, %rd27, %rd28;
	ld.u32 	%r55, [%rd29];
	mul.lo.s32 	%r56, %r55, %r52;
	add.s32 	%r69, %r56, %r69;
	st.local.v2.u32 	[%rd3], {%r52, %r55};
	st.local.u32 	[%rd3+8], %r56;
	cvta.global.u64 	%rd31, %rd30;
	{ // callseq 4, 0
	.param .b64 param0;
	st.param.b64 	[param0], %rd31;
	.param .b64 param1;
	st.param.b64 	[param1], %rd7;
	.param .b32 retval0;
	call.uni (retval0), 
	vprintf, 
	(
	param0, 
	param1
	);
	ld.param.b32 	%r57, [retval0];
	} // callseq 4
	add.s32 	%r68, %r68, 1;
	ld.global.u32 	%r67, [%rd2];
	setp.lt.s32 	%p10, %r68, %r67;
	@%p10 bra 	$L__BB1_14;
	cvt.rn.f32.s32 	%f4, %r69;
$L__BB1_16:
	cvta.to.global.u64 	%rd33, %rd4;
	cvt.rzi.s32.f32 	%r59, %f4;
	ld.global.u64 	%rd34, [%rd33+8];
	ld.global.u32 	%r60, [%rd33];
	mad.lo.s32 	%r61, %r60, %r1, %r2;
	mul.wide.s32 	%rd35, %r61, 4;
	add.s64 	%rd36, %rd34, %rd35;
	st.u32 	[%rd36], %r59;
	ret;

}


// ===== COMPILED SASS (sm_100) =====

	.target	sm_100

	.elftype	@"ET_EXEC"


//--------------------- .note.nv.tkinfo           --------------------------
	.section	.note.nv.tkinfo,"",@"SHT_NOTE"
	.sectionflags	@"SHF_NOTE_NV_TKINFO"
	.tkinfo
        /*0018*/ 	.word	0x00000002
        /*0030*/ 	.string	""
        /*0030*/ 	.string	"ptxas"
        /*0030*/ 	.string	"Cuda compilation tools, release 13.0, V13.0.88"
        /*0030*/ 	.string	"Build cuda_13.0.r13.0/compiler.36424714_0"
        /*0030*/ 	.string	"-arch sm_100 -m 64 "



//--------------------- .note.nv.cuinfo           --------------------------
	.section	.note.nv.cuinfo,"",@"SHT_NOTE"
	.sectionflags	@"SHF_NOTE_NV_CUINFO"
        /*0018*/ 	.short	0x0002
        /*001a*/ 	.short	0x0064
        /*001c*/ 	.short	0x0082
	.zero		2


//--------------------- .nv.info                  --------------------------
	.section	.nv.info,"",@"SHT_CUDA_INFO"
	.align	4


	//----- nvinfo : EIATTR_REGCOUNT
	.align		4
        /*0000*/ 	.byte	0x04, 0x2f
        /*0002*/ 	.short	(.L_4 - .L_3)
	.align		4
.L_3:
        /*0004*/ 	.word	index@(_Z12matAddKernelP6MatrixS0_S0_)
        /*0008*/ 	.word	0x00000011


	//----- nvinfo : EIATTR_FRAME_SIZE
	.align		4
.L_4:
        /*000c*/ 	.byte	0x04, 0x11
        /*000e*/ 	.short	(.L_6 - .L_5)
	.align		4
.L_5:
        /*0010*/ 	.word	index@(_Z12matAddKernelP6MatrixS0_S0_)
        /*0014*/ 	.word	0x00000000


	//----- nvinfo : EIATTR_REGCOUNT
	.align		4
.L_6:
        /*0018*/ 	.byte	0x04, 0x2f
        /*001a*/ 	.short	(.L_8 - .L_7)
	.align		4
.L_7:
        /*001c*/ 	.word	index@(_Z12matMulKernelP6MatrixS0_S0_)
        /*0020*/ 	.word	0x00000019


	//----- nvinfo : EIATTR_FRAME_SIZE
	.align		4
.L_8:
        /*0024*/ 	.byte	0x04, 0x11
        /*0026*/ 	.short	(.L_10 - .L_9)
	.align		4
.L_9:
        /*0028*/ 	.word	index@(_Z12matMulKernelP6MatrixS0_S0_)
        /*002c*/ 	.word	0x00000010


	//----- nvinfo : EIATTR_MIN_STACK_SIZE
	.align		4
.L_10:
        /*0030*/ 	.byte	0x04, 0x12
        /*0032*/ 	.short	(.L_12 - .L_11)
	.align		4
.L_11:
        /*0034*/ 	.word	index@(_Z12matMulKernelP6MatrixS0_S0_)
        /*0038*/ 	.word	0x00000010


	//----- nvinfo : EIATTR_MIN_STACK_SIZE
	.align		4
.L_12:
        /*003c*/ 	.byte	0x04, 0x12
        /*003e*/ 	.short	(.L_14 - .L_13)
	.align		4
.L_13:
        /*0040*/ 	.word	index@(_Z12matAddKernelP6MatrixS0_S0_)
        /*0044*/ 	.word	0x00000000
.L_14:


//--------------------- .nv.compat                --------------------------
	.section	.nv.compat,"",@"SHT_CUDA_COMPAT_INFO"
	.align	4
        /*0000*/ 	.byte	0x02, 0x09, 0x00, 0x00, 0x02, 0x02, 0x01, 0x00, 0x02, 0x05, 0x05, 0x00, 0x03, 0x07, 0x01, 0x01
        /*0010*/ 	.byte	0x02, 0x03, 0x00, 0x00, 0x02, 0x06, 0x01, 0x00, 0x04, 0x0b, 0x08, 0x00, 0x09, 0x00, 0x00, 0x00
        /*0020*/ 	.byte	0x00, 0x00, 0x00, 0x00


//--------------------- .nv.info._Z12matMulKernelP6MatrixS0_S0_ --------------------------
	.section	.nv.info._Z12matMulKernelP6MatrixS0_S0_,"",@"SHT_CUDA_INFO"
	.sectionflags	@""
	.align	4


	//----- nvinfo : EIATTR_CUDA_API_VERSION
	.align		4
        /*0000*/ 	.byte	0x04, 0x37
        /*0002*/ 	.short	(.L_16 - .L_15)
.L_15:
        /*0004*/ 	.word	0x00000082


	//----- nvinfo : EIATTR_KPARAM_INFO
	.align		4
.L_16:
        /*0008*/ 	.byte	0x04, 0x17
        /*000a*/ 	.short	(.L_18 - .L_17)
.L_17:
        /*000c*/ 	.word	0x00000000
        /*0010*/ 	.short	0x0002
        /*0012*/ 	.short	0x0010
        /*0014*/ 	.byte	0x00, 0xf5, 0x21, 0x00


	//----- nvinfo : EIATTR_KPARAM_INFO
	.align		4
.L_18:
        /*0018*/ 	.byte	0x04, 0x17
        /*001a*/ 	.short	(.L_20 - .L_19)
.L_19:
        /*001c*/ 	.word	0x00000000
        /*0020*/ 	.short	0x0001
        /*0022*/ 	.short	0x0008
        /*0024*/ 	.byte	0x00, 0xf5, 0x21, 0x00


	//----- nvinfo : EIATTR_KPARAM_INFO
	.align		4
.L_20:
        /*0028*/ 	.byte	0x04, 0x17
        /*002a*/ 	.short	(.L_22 - .L_21)
.L_21:
        /*002c*/ 	.word	0x00000000
        /*0030*/ 	.short	0x0000
        /*0032*/ 	.short	0x0000
        /*0034*/ 	.byte	0x00, 0xf5, 0x21, 0x00


	//----- nvinfo : EIATTR_SPARSE_MMA_MASK
	.align		4
.L_22:
        /*0038*/ 	.byte	0x03, 0x50
        /*003a*/ 	.short	0x0000


	//----- nvinfo : EIATTR_MAXREG_COUNT
	.align		4
        /*003c*/ 	.byte	0x03, 0x1b
        /*003e*/ 	.short	0x00ff


	//----- nvinfo : EIATTR_EXTERNS
	.align		4
        /*0040*/ 	.byte	0x04, 0x0f
        /*0042*/ 	.short	(.L_24 - .L_23)


	//   ....[0]....
	.align		4
.L_23:
        /*0044*/ 	.word	index@(vprintf)


	//----- nvinfo : EIATTR_MERCURY_ISA_VERSION
	.align		4
.L_24:
        /*0048*/ 	.byte	0x03, 0x5f
        /*004a*/ 	.short	0x0101


	//----- nvinfo : EIATTR_VRC_CTA_INIT_COUNT
	.align		4
        /*004c*/ 	.byte	0x02, 0x4a
	.zero		1
	.zero		1


	//----- nvinfo : EIATTR_SYSCALL_OFFSETS
	.align		4
        /*0050*/ 	.byte	0x04, 0x46
        /*0052*/ 	.short	(.L_26 - .L_25)


	//   ....[0]....
.L_25:
        /*0054*/ 	.word	0x00000290


	//   ....[1]....
        /*0058*/ 	.word	0x00000370


	//   ....[2]....
        /*005c*/ 	.word	0x000005a0


	//   ....[3]....
        /*0060*/ 	.word	0x00000680


	//   ....[4]....
        /*0064*/ 	.word	0x000008f0


	//----- nvinfo : EIATTR_EXIT_INSTR_OFFSETS
	.align		4
.L_26:
        /*0068*/ 	.byte	0x04, 0x1c
        /*006a*/ 	.short	(.L_28 - .L_27)


	//   ....[0]....
.L_27:
        /*006c*/ 	.word	0x000009e0


	//----- nvinfo : EIATTR_CRS_STACK_SIZE
	.align		4
.L_28:
        /*0070*/ 	.byte	0x04, 0x1e
        /*0072*/ 	.short	(.L_30 - .L_29)
.L_29:
        /*0074*/ 	.word	0x00000000


	//----- nvinfo : EIATTR_CBANK_PARAM_SIZE
	.align		4
.L_30:
        /*0078*/ 	.byte	0x03, 0x19
        /*007a*/ 	.short	0x0018


	//----- nvinfo : EIATTR_PARAM_CBANK
	.align		4
        /*007c*/ 	.byte	0x04, 0x0a
        /*007e*/ 	.short	(.L_32 - .L_31)
	.align		4
.L_31:
        /*0080*/ 	.word	index@(.nv.constant0._Z12matMulKernelP6MatrixS0_S0_)
        /*0084*/ 	.short	0x0380
        /*0086*/ 	.short	0x0018


	//----- nvinfo : EIATTR_SW_WAR
	.align		4
.L_32:
        /*0088*/ 	.byte	0x04, 0x36
        /*008a*/ 	.short	(.L_34 - .L_33)
.L_33:
        /*008c*/ 	.word	0x00000008
.L_34:


//--------------------- .nv.info._Z12matAddKernelP6MatrixS0_S0_ --------------------------
	.section	.nv.info._Z12matAddKernelP6MatrixS0_S0_,"",@"SHT_CUDA_INFO"
	.sectionflags	@""
	.align	4


	//----- nvinfo : EIATTR_CUDA_API_VERSION
	.align		4
        /*0000*/ 	.byte	0x04, 0x37
        /*0002*/ 	.short	(.L_36 - .L_35)
.L_35:
        /*0004*/ 	.word	0x00000082


	//----- nvinfo : EIATTR_KPARAM_INFO
	.align		4
.L_36:
        /*0008*/ 	.byte	0x04, 0x17
        /*000a*/ 	.short	(.L_38 - .L_37)
.L_37:
        /*000c*/ 	.word	0x00000000
        /*0010*/ 	.short	0x0002
        /*0012*/ 	.short	0x0010
        /*0014*/ 	.byte	0x00, 0xf5, 0x21, 0x00


	//----- nvinfo : EIATTR_KPARAM_INFO
	.align		4
.L_38:
        /*0018*/ 	.byte	0x04, 0x17
        /*001a*/ 	.short	(.L_40 - .L_39)
.L_39:
        /*001c*/ 	.word	0x00000000
        /*0020*/ 	.short	0x0001
        /*0022*/ 	.short	0x0008
        /*0024*/ 	.byte	0x00, 0xf5, 0x21, 0x00


	//----- nvinfo : EIATTR_KPARAM_INFO
	.align		4
.L_40:
        /*0028*/ 	.byte	0x04, 0x17
        /*002a*/ 	.short	(.L_42 - .L_41)
.L_41:
        /*002c*/ 	.word	0x00000000
        /*0030*/ 	.short	0x0000
        /*0032*/ 	.short	0x0000
        /*0034*/ 	.byte	0x00, 0xf5, 0x21, 0x00


	//----- nvinfo : EIATTR_SPARSE_MMA_MASK
	.align		4
.L_42:
        /*0038*/ 	.byte	0x03, 0x50
        /*003a*/ 	.short	0x0000


	//----- nvinfo : EIATTR_MAXREG_COUNT
	.align		4
        /*003c*/ 	.byte	0x03, 0x1b
        /*003e*/ 	.short	0x00ff


	//----- nvinfo : EIATTR_MERCURY_ISA_VERSION
	.align		4
        /*0040*/ 	.byte	0x03, 0x5f
        /*0042*/ 	.short	0x0101


	//----- nvinfo : EIATTR_VRC_CTA_INIT_COUNT
	.align		4
        /*0044*/ 	.byte	0x02, 0x4a
	.zero		1
	.zero		1


	//----- nvinfo : EIATTR_EXIT_INSTR_OFFSETS
	.align		4
        /*0048*/ 	.byte	0x04, 0x1c
        /*004a*/ 	.short	(.L_44 - .L_43)


	//   ....[0]....
.L_43:
        /*004c*/ 	.word	0x000001f0


	//----- nvinfo : EIATTR_CBANK_PARAM_SIZE
	.align		4
.L_44:
        /*0050*/ 	.byte	0x03, 0x19
        /*0052*/ 	.short	0x0018


	//----- nvinfo : EIATTR_PARAM_CBANK
	.align		4
        /*0054*/ 	.byte	0x04, 0x0a
        /*0056*/ 	.short	(.L_46 - .L_45)
	.align		4
.L_45:
        /*0058*/ 	.word	index@(.nv.constant0._Z12matAddKernelP6MatrixS0_S0_)
        /*005c*/ 	.short	0x0380
        /*005e*/ 	.short	0x0018


	//----- nvinfo : EIATTR_SW_WAR
	.align		4
.L_46:
        /*0060*/ 	.byte	0x04, 0x36
        /*0062*/ 	.short	(.L_48 - .L_47)
.L_47:
        /*0064*/ 	.word	0x00000008
.L_48:


//--------------------- .nv.callgraph             --------------------------
	.section	.nv.callgraph,"",@"SHT_CUDA_CALLGRAPH"
	.align	4
	.sectionentsize	8
	.align		4
        /*0000*/ 	.word	0x00000000
	.align		4
        /*0004*/ 	.word	0xffffffff
	.align		4
        /*0008*/ 	.word	index@(_Z12matMulKernelP6MatrixS0_S0_)
	.align		4
        /*000c*/ 	.word	index@(vprintf)
	.align		4
        /*0010*/ 	.word	0x00000000
	.align		4
        /*0014*/ 	.word	0xfffffffe
	.align		4
        /*0018*/ 	.word	0x00000000
	.align		4
        /*001c*/ 	.word	0xfffffffd
	.align		4
        /*0020*/ 	.word	0x00000000
	.align		4
        /*0024*/ 	.word	0xfffffffc


//--------------------- .nv.constant4             --------------------------
	.section	.nv.constant4,"a",@progbits
	.align	8
	.align		8
.nv.constant4:
        /*0000*/ 	.dword	vprintf
	.align		8
        /*0008*/ 	.dword	$str
	.align		8
        /*0010*/ 	.dword	$str$1
	.align		8
        /*0018*/ 	.dword	$str$2


//--------------------- .text._Z12matMulKernelP6MatrixS0_S0_ --------------------------
	.section	.text._Z12matMulKernelP6MatrixS0_S0_,"ax",@progbits
	.align	128
        .global         _Z12matMulKernelP6MatrixS0_S0_
        .type           _Z12matMulKernelP6MatrixS0_S0_,@function
        .size           _Z12matMulKernelP6MatrixS0_S0_,(.L_x_18 - _Z12matMulKernelP6MatrixS0_S0_)
        .other          _Z12matMulKernelP6MatrixS0_S0_,@"STO_CUDA_ENTRY STV_DEFAULT"
_Z12matMulKernelP6MatrixS0_S0_:
.text._Z12matMulKernelP6MatrixS0_S0_:
[----:B------:R-:W0:Y:S08]  /*0000*/  LDC R1, c[0x0][0x37c] ;  /* 0x0000df00ff017b82 */ /* 0x000e300000000800 */
[----:B------:R-:W1:Y:S01]  /*0010*/  LDC.64 R4, c[0x0][0x380] ;  /* 0x0000e000ff047b82 */ /* 0x000e620000000a00 */
[----:B------:R-:W1:Y:S01]  /*0020*/  LDCU.64 UR36, c[0x0][0x358] ;  /* 0x00006b00ff2477ac */ /* 0x000e620008000a00 */
[----:B0-----:R-:W-:Y:S01]  /*0030*/  VIADD R1, R1, 0xfffffff0 ;  /* 0xfffffff001017836 */ /* 0x001fe20000000000 */
[----:B-1----:R-:W2:Y:S01]  /*0040*/  LDG.E R4, desc[UR36][R4.64+0x4] ;  /* 0x0000042404047981 */ /* 0x002ea2000c1e1900 */
[----:B------:R-:W0:Y:S04]  /*0050*/  LDCU UR5, c[0x0][0x2fc] ;  /* 0x00005f80ff0577ac */ /* 0x000e280008000800 */
[----:B------:R-:W1:Y:S01]  /*0060*/  LDC R3, c[0x0][0x364] ;  /* 0x0000d900ff037b82 */ /* 0x000e620000000800 */
[----:B------:R-:W1:Y:S01]  /*0070*/  S2R R18, SR_TID.Y ;  /* 0x0000000000127919 */ /* 0x000e620000002200 */
[----:B------:R-:W3:Y:S01]  /*0080*/  LDCU UR4, c[0x0][0x2f8] ;  /* 0x00005f00ff0477ac */ /* 0x000ee20008000800 */
[----:B------:R-:W4:Y:S05]  /*0090*/  S2R R19, SR_TID.X ;  /* 0x0000000000137919 */ /* 0x000f2a0000002100 */
[----:B------:R-:W1:Y:S08]  /*00a0*/  S2UR UR6, SR_CTAID.Y ;  /* 0x00000000000679c3 */ /* 0x000e700000002600 */
[----:B------:R-:W4:Y:S01]  /*00b0*/  S2UR UR7, SR_CTAID.X ;  /* 0x00000000000779c3 */ /* 0x000f220000002500 */
[----:B---3--:R-:W-:-:S07]  /*00c0*/  IADD3 R2, P1, PT, R1, UR4, RZ ;  /* 0x0000000401027c10 */ /* 0x008fce000ff3e0ff */
[----:B------:R-:W4:Y:S01]  /*00d0*/  LDC R0, c[0x0][0x360] ;  /* 0x0000d800ff007b82 */ /* 0x000f220000000800 */
[----:B0-----:R-:W-:Y:S02]  /*00e0*/  IMAD.X R16, RZ, RZ, UR5, P1 ;  /* 0x00000005ff107e24 */ /* 0x001fe400088e06ff */
[----:B-1----:R-:W-:Y:S02]  /*00f0*/  IMAD R18, R3, UR6, R18 ;  /* 0x0000000603127c24 */ /* 0x002fe4000f8e0212 */
[----:B----4-:R-:W-:Y:S01]  /*0100*/  IMAD R19, R0, UR7, R19 ;  /* 0x0000000700137c24 */ /* 0x010fe2000f8e0213 */
[----:B--2---:R-:W-:-:S13]  /*0110*/  ISETP.GE.AND P0, PT, R4, 0x1, PT ;  /* 0x000000010400780c */ /* 0x004fda0003f06270 */
[----:B------:R-:W-:Y:S05]  /*0120*/  @!P0 BRA `(.L_x_0) ;  /* 0x0000000000ac8947 */ /* 0x000fea0003800000 */
[----:B------:R-:W-:Y:S01]  /*0130*/  HFMA2 R17, -RZ, RZ, 0, 0 ;  /* 0x00000000ff117431 */ /* 0x000fe200000001ff */
[----:B------:R-:W-:Y:S06]  /*0140*/  BSSY.RECONVERGENT B7, `(.L_x_0) ;  /* 0x0000029000077945 */ /* 0x000fec0003800200 */
.L_x_5:
[----:B------:R-:W0:Y:S02]  /*0150*/  LDC.64 R4, c[0x0][0x380] ;  /* 0x0000e000ff047b82 */ /* 0x000e240000000a00 */
[----:B0-----:R-:W2:Y:S02]  /*0160*/  LDG.E R4, desc[UR36][R4.64] ;  /* 0x0000002404047981 */ /* 0x001ea4000c1e1900 */
[----:B--2---:R-:W-:-:S13]  /*0170*/  ISETP.GE.AND P0, PT, R4, 0x1, PT ;  /* 0x000000010400780c */ /* 0x004fda0003f06270 */
[----:B------:R-:W-:Y:S05]  /*0180*/  @!P0 BRA `(.L_x_1) ;  /* 0x00000000005c8947 */ /* 0x000fea0003800000 */
[----:B------:R-:W-:Y:S01]  /*0190*/  BSSY.RECONVERGENT B6, `(.L_x_1) ;  /* 0x0000016000067945 */ /* 0x000fe20003800200 */
[----:B------:R-:W-:-:S07]  /*01a0*/  IMAD.MOV.U32 R22, RZ, RZ, RZ ;  /* 0x000000ffff167224 */ /* 0x000fce00078e00ff */
.L_x_3:
[----:B------:R-:W0:Y:S01]  /*01b0*/  LDC.64 R12, c[0x0][0x380] ;  /* 0x0000e000ff0c7b82 */ /* 0x000e220000000a00 */
[----:B------:R-:W-:Y:S01]  /*01c0*/  IMAD R3, R4, R17, R22 ;  /* 0x0000001104037224 */ /* 0x000fe200078e0216 */
[----:B------:R-:W-:Y:S01]  /*01d0*/  MOV R8, 0x0 ;  /* 0x0000000000087802 */ /* 0x000fe20000000f00 */
[----:B------:R-:W1:Y:S01]  /*01e0*/  LDCU.64 UR4, c[0x4][0x8] ;  /* 0x01000100ff0477ac */ /* 0x000e620008000a00 */
[----:B0-----:R-:W2:Y:S02]  /*01f0*/  LDG.E.64 R10, desc[UR36][R12.64+0x8] ;  /* 0x000008240c0a7981 */ /* 0x001ea4000c1e1b00 */
[----:B--2---:R-:W-:-:S06]  /*0200*/  IMAD.WIDE R10, R3, 0x4, R10 ;  /* 0x00000004030a7825 */ /* 0x004fcc00078e020a */
[----:B------:R-:W2:Y:S01]  /*0210*/  LD.E R10, desc[UR36][R10.64] ;  /* 0x000000240a0a7980 */ /* 0x000ea2000c101900 */
[----:B------:R-:W0:Y:S01]  /*0220*/  LDC.64 R8, c[0x4][R8] ;  /* 0x0100000008087b82 */ /* 0x000e220000000a00 */
[----:B-1----:R-:W-:Y:S01]  /*0230*/  IMAD.U32 R4, RZ, RZ, UR4 ;  /* 0x00000004ff047e24 */ /* 0x002fe2000f8e00ff */
[----:B------:R-:W-:Y:S01]  /*0240*/  MOV R5, UR5 ;  /* 0x0000000500057c02 */ /* 0x000fe20008000f00 */
[----:B------:R-:W-:Y:S02]  /*0250*/  IMAD.MOV.U32 R6, RZ, RZ, R2 ;  /* 0x000000ffff067224 */ /* 0x000fe400078e0002 */
[----:B------:R-:W-:Y:S01]  /*0260*/  IMAD.MOV.U32 R7, RZ, RZ, R16 ;  /* 0x000000ffff077224 */ /* 0x000fe200078e0010 */
[----:B0-2---:R1:W-:Y:S06]  /*0270*/  STL [R1], R10 ;  /* 0x0000000a01007387 */ /* 0x0053ec0000100800 */
[----:B------:R-:W-:-:S07]  /*0280*/  LEPC R20, `(.L_x_2) ;  /* 0x000000001014794e */ /* 0x000fce0000000000 */
[----:B-1----:R-:W-:Y:S05]  /*0290*/  CALL.ABS.NOINC R8 ;  /* 0x0000000008007343 */ /* 0x002fea0003c00000 */
.L_x_2:
[----:B------:R-:W0:Y:S02]  /*02a0*/  LDC.64 R4, c[0x0][0x380] ;  /* 0x0000e000ff047b82 */ /* 0x000e240000000a00 */
[----:B0-----:R-:W2:Y:S01]  /*02b0*/  LDG.E R4, desc[UR36][R4.64] ;  /* 0x0000002404047981 */ /* 0x001ea2000c1e1900 */
[----:B------:R-:W-:-:S04]  /*02c0*/  IADD3 R22, PT, PT, R22, 0x1, RZ ;  /* 0x0000000116167810 */ /* 0x000fc80007ffe0ff */
[----:B--2---:R-:W-:-:S13]  /*02d0*/  ISETP.GE.AND P0, PT, R22, R4, PT ;  /* 0x000000041600720c */ /* 0x004fda0003f06270 */
[----:B------:R-:W-:Y:S05]  /*02e0*/  @!P0 BRA `(.L_x_3) ;  /* 0xfffffffc00b08947 */ /* 0x000fea000383ffff */
[----:B------:R-:W-:Y:S05]  /*02f0*/  BSYNC.RECONVERGENT B6 ;  /* 0x0000000000067941 */ /* 0x000fea0003800200 */
.L_x_1:
[----:B------:R-:W-:Y:S01]  /*0300*/  MOV R0, 0x0 ;  /* 0x0000000000007802 */ /* 0x000fe20000000f00 */
[----:B------:R-:W0:Y:S01]  /*0310*/  LDCU.64 UR4, c[0x4][0x10] ;  /* 0x01000200ff0477ac */ /* 0x000e220008000a00 */
[----:B------:R-:W-:Y:S02]  /*0320*/  CS2R R6, SRZ ;  /* 0x0000000000067805 */ /* 0x000fe4000001ff00 */
[----:B------:R1:W2:Y:S01]  /*0330*/  LDC.64 R8, c[0x4][R0] ;  /* 0x0100000000087b82 */ /* 0x0002a20000000a00 */
[----:B0-----:R-:W-:Y:S02]  /*0340*/  IMAD.U32 R4, RZ, RZ, UR4 ;  /* 0x00000004ff047e24 */ /* 0x001fe4000f8e00ff */
[----:B-1----:R-:W-:-:S07]  /*0350*/  IMAD.U32 R5, RZ, RZ, UR5 ;  /* 0x00000005ff057e24 */ /* 0x002fce000f8e00ff */
[----:B------:R-:W-:-:S07]  /*0360*/  LEPC R20, `(.L_x_4) ;  /* 0x000000001014794e */ /* 0x000fce0000000000 */
[----:B--2---:R-:W-:Y:S05]  /*0370*/  CALL.ABS.NOINC R8 ;  /* 0x0000000008007343 */ /* 0x004fea0003c00000 */
.L_x_4:
[----:B------:R-:W0:Y:S02]  /*0380*/  LDC.64 R4, c[0x0][0x380] ;  /* 0x0000e000ff047b82 */ /* 0x000e240000000a00 */
[----:B0-----:R-:W2:Y:S01]  /*0390*/  LDG.E R4, desc[UR36][R4.64+0x4] ;  /* 0x0000042404047981 */ /* 0x001ea2000c1e1900 */
[----:B------:R-:W-:-:S04]  /*03a0*/  IADD3 R17, PT, PT, R17, 0x1, RZ ;  /* 0x0000000111117810 */ /* 0x000fc80007ffe0ff */
[----:B--2---:R-:W-:-:S13]  /*03b0*/  ISETP.GE.AND P0, PT, R17, R4, PT ;  /* 0x000000041100720c */ /* 0x004fda0003f06270 */
[----:B------:R-:W-:Y:S05]  /*03c0*/  @!P0 BRA `(.L_x_5) ;  /* 0xfffffffc00608947 */ /* 0x000fea000383ffff */
[----:B------:R-:W-:Y:S05]  /*03d0*/  BSYNC.RECONVERGENT B7 ;  /* 0x0000000000077941 */ /* 0x000fea0003800200 */
.L_x_0:
[----:B------:R-:W0:Y:S02]  /*03e0*/  LDC.64 R4, c[0x0][0x388] ;  /* 0x0000e200ff047b82 */ /* 0x000e240000000a00 */
[----:B0-----:R-:W2:Y:S02]  /*03f0*/  LDG.E R4, desc[UR36][R4.64+0x4] ;  /* 0x0000042404047981 */ /* 0x001ea4000c1e1900 */
[----:B--2---:R-:W-:-:S13]  /*0400*/  ISETP.GE.AND P0, PT, R4, 0x1, PT ;  /* 0x000000010400780c */ /* 0x004fda0003f06270 */
[----:B------:R-:W-:Y:S05]  /*0410*/  @!P0 BRA `(.L_x_6) ;  /* 0x0000000000b48947 */ /* 0x000fea0003800000 */
[----:B------:R-:W-:Y:S01]  /*0420*/  BSSY.RECONVERGENT B7, `(.L_x_6) ;  /* 0x000002c000077945 */ /* 0x000fe20003800200 */
[----:B------:R-:W-:-:S07]  /*0430*/  IMAD.MOV.U32 R22, RZ, RZ, RZ ;  /* 0x000000ffff167224 */ /* 0x000fce00078e00ff */
.L_x_11:
[----:B------:R-:W0:Y:S02]  /*0440*/  LDC.64 R4, c[0x0][0x388] ;  /* 0x0000e200ff047b82 */ /* 0x000e240000000a00 */
[----:B0-----:R-:W2:Y:S02]  /*0450*/  LDG.E R4, desc[UR36][R4.64] ;  /* 0x0000002404047981 */ /* 0x001ea4000c1e1900 */
[----:B--2---:R-:W-:-:S13]  /*0460*/  ISETP.GE.AND P0, PT, R4, 0x1, PT ;  /* 0x000000010400780c */ /* 0x004fda0003f06270 */
[----:B------:R-:W-:Y:S05]  /*0470*/  @!P0 BRA `(.L_x_7) ;  /* 0x0000000000648947 */ /* 0x000fea0003800000 */
[----:B------:R-:W-:Y:S01]  /*0480*/  BSSY.RECONVERGENT B6, `(.L_x_7) ;  /* 0x0000018000067945 */ /* 0x000fe20003800200 */
[----:B------:R-:W-:-:S07]  /*0490*/  IMAD.MOV.U32 R17, RZ, RZ, RZ ;  /* 0x000000ffff117224 */ /* 0x000fce00078e00ff */
.L_x_9:
[----:B------:R-:W0:Y:S08]  /*04a0*/  LDC.64 R6, c[0x0][0x380] ;  /* 0x0000e000ff067b82 */ /* 0x000e300000000a00 */
[----:B------:R-:W1:Y:S01]  /*04b0*/  LDC.64 R12, c[0x0][0x388] ;  /* 0x0000e200ff0c7b82 */ /* 0x000e620000000a00 */
[----:B------:R-:W-:Y:S01]  /*04c0*/  MOV R8, 0x0 ;  /* 0x0000000000087802 */ /* 0x000fe20000000f00 */
[----:B------:R-:W2:Y:S01]  /*04d0*/  LDCU.64 UR4, c[0x4][0x8] ;  /* 0x01000100ff0477ac */ /* 0x000ea20008000a00 */
[----:B0-----:R-:W3:Y:S04]  /*04e0*/  LDG.E R6, desc[UR36][R6.64] ;  /* 0x0000002406067981 */ /* 0x001ee8000c1e1900 */
[----:B-1----:R-:W4:Y:S01]  /*04f0*/  LDG.E.64 R10, desc[UR36][R12.64+0x8] ;  /* 0x000008240c0a7981 */ /* 0x002f22000c1e1b00 */
[----:B---3--:R-:W-:-:S04]  /*0500*/  IMAD R3, R6, R22, R17 ;  /* 0x0000001606037224 */ /* 0x008fc800078e0211 */
[----:B----4-:R-:W-:-:S06]  /*0510*/  IMAD.WIDE R10, R3, 0x4, R10 ;  /* 0x00000004030a7825 */ /* 0x010fcc00078e020a */
[----:B------:R-:W3:Y:S01]  /*0520*/  LD.E R10, desc[UR36][R10.64] ;  /* 0x000000240a0a7980 */ /* 0x000ee2000c101900 */
[----:B------:R-:W0:Y:S01]  /*0530*/  LDC.64 R8, c[0x4][R8] ;  /* 0x0100000008087b82 */ /* 0x000e220000000a00 */
[----:B--2---:R-:W-:Y:S01]  /*0540*/  MOV R4, UR4 ;  /* 0x0000000400047c02 */ /* 0x004fe20008000f00 */
[----:B------:R-:W-:Y:S01]  /*0550*/  IMAD.U32 R5, RZ, RZ, UR5 ;  /* 0x00000005ff057e24 */ /* 0x000fe2000f8e00ff */
[----:B------:R-:W-:Y:S01]  /*0560*/  MOV R7, R16 ;  /* 0x0000001000077202 */ /* 0x000fe20000000f00 */
[----:B------:R-:W-:Y:S01]  /*0570*/  IMAD.MOV.U32 R6, RZ, RZ, R2 ;  /* 0x000000ffff067224 */ /* 0x000fe200078e0002 */
[----:B0--3--:R1:W-:Y:S06]  /*0580*/  STL [R1], R10 ;  /* 0x0000000a01007387 */ /* 0x0093ec0000100800 */
[----:B------:R-:W-:-:S07]  /*0590*/  LEPC R20, `(.L_x_8) ;  /* 0x000000001014794e */ /* 0x000fce0000000000 */
[----:B-1----:R-:W-:Y:S05]  /*05a0*/  CALL.ABS.NOINC R8 ;  /* 0x0000000008007343 */ /* 0x002fea0003c00000 */
.L_x_8:
[----:B------:R-:W0:Y:S02]  /*05b0*/  LDC.64 R4, c[0x0][0x388] ;  /* 0x0000e200ff047b82 */ /* 0x000e240000000a00 */
[----:B0-----:R-:W2:Y:S01]  /*05c0*/  LDG.E R4, desc[UR36][R4.64] ;  /* 0x0000002404047981 */ /* 0x001ea2000c1e1900 */
[----:B------:R-:W-:-:S05]  /*05d0*/  VIADD R17, R17, 0x1 ;  /* 0x0000000111117836 */ /* 0x000fca0000000000 */
[----:B--2---:R-:W-:-:S13]  /*05e0*/  ISETP.GE.AND P0, PT, R17, R4, PT ;  /* 0x000000041100720c */ /* 0x004fda0003f06270 */
[----:B------:R-:W-:Y:S05]  /*05f0*/  @!P0 BRA `(.L_x_9) ;  /* 0xfffffffc00a88947 */ /* 0x000fea000383ffff */
[----:B------:R-:W-:Y:S05]  /*0600*/  BSYNC.RECONVERGENT B6 ;  /* 0x0000000000067941 */ /* 0x000fea0003800200 */
.L_x_7:
[----:B------:R-:W-:Y:S01]  /*0610*/  MOV R0, 0x0 ;  /* 0x0000000000007802 */ /* 0x000fe20000000f00 */
[----:B------:R-:W0:Y:S01]  /*0620*/  LDCU.64 UR4, c[0x4][0x10] ;  /* 0x01000200ff0477ac */ /* 0x000e220008000a00 */
[----:B------:R-:W-:Y:S02]  /*0630*/  CS2R R6, SRZ ;  /* 0x0000000000067805 */ /* 0x000fe4000001ff00 */
[----:B------:R1:W2:Y:S01]  /*0640*/  LDC.64 R8, c[0x4][R0] ;  /* 0x0100000000087b82 */ /* 0x0002a20000000a00 */
[----:B0-----:R-:W-:Y:S01]  /*0650*/  IMAD.U32 R4, RZ, RZ, UR4 ;  /* 0x00000004ff047e24 */ /* 0x001fe2000f8e00ff */
[----:B-1----:R-:W-:-:S07]  /*0660*/  MOV R5, UR5 ;  /* 0x0000000500057c02 */ /* 0x002fce0008000f00 */
[----:B------:R-:W-:-:S07]  /*0670*/  LEPC R20, `(.L_x_10) ;  /* 0x000000001014794e */ /* 0x000fce0000000000 */
[----:B--2---:R-:W-:Y:S05]  /*0680*/  CALL.ABS.NOINC R8 ;  /* 0x0000000008007343 */ /* 0x004fea0003c00000 */
.L_x_10:
[----:B------:R-:W0:Y:S02]  /*0690*/  LDC.64 R4, c[0x0][0x388] ;  /* 0x0000e200ff047b82 */ /* 0x000e240000000a00 */
[----:B0-----:R-:W2:Y:S01]  /*06a0*/  LDG.E R5, desc[UR36][R4.64+0x4] ;  /* 0x0000042404057981 */ /* 0x001ea2000c1e1900 */
[----:B------:R-:W-:-:S05]  /*06b0*/  VIADD R22, R22, 0x1 ;  /* 0x0000000116167836 */ /* 0x000fca0000000000 */
[----:B--2---:R-:W-:-:S13]  /*06c0*/  ISETP.GE.AND P0, PT, R22, R5, PT ;  /* 0x000000051600720c */ /* 0x004fda0003f06270 */
[----:B------:R-:W-:Y:S05]  /*06d0*/  @!P0 BRA `(.L_x_11) ;  /* 0xfffffffc00588947 */ /* 0x000fea000383ffff */
[----:B------:R-:W-:Y:S05]  /*06e0*/  BSYNC.RECONVERGENT B7 ;  /* 0x0000000000077941 */ /* 0x000fea0003800200 */
.L_x_6:
[----:B------:R-:W0:Y:S02]  /*06f0*/  LDC.64 R4, c[0x0][0x380] ;  /* 0x0000e000ff047b82 */ /* 0x000e240000000a00 */
[----:B0-----:R-:W2:Y:S01]  /*0700*/  LDG.E R4, desc[UR36][R4.64] ;  /* 0x0000002404047981 */ /* 0x001ea2000c1e1900 */
[----:B------:R-:W-:Y:S01]  /*0710*/  IMAD.MOV.U32 R17, RZ, RZ, RZ ;  /* 0x000000ffff117224 */ /* 0x000fe200078e00ff */
[----:B--2---:R-:W-:-:S13]  /*0720*/  ISETP.GE.AND P0, PT, R4, 0x1, PT ;  /* 0x000000010400780c */ /* 0x004fda0003f06270 */
[----:B------:R-:W-:Y:S05]  /*0730*/  @!P0 BRA `(.L_x_12) ;  /* 0x00000000008c8947 */ /* 0x000fea0003800000 */
[----:B------:R-:W-:Y:S01]  /*0740*/  HFMA2 R17, -RZ, RZ, 0, 0 ;  /* 0x00000000ff117431 */ /* 0x000fe200000001ff */
[----:B------:R-:W-:Y:S01]  /*0750*/  BSSY.RECONVERGENT B6, `(.L_x_13) ;  /* 0x0000020000067945 */ /* 0x000fe20003800200 */
[----:B------:R-:W-:Y:S01]  /*0760*/  MOV R3, R4 ;  /* 0x0000000400037202 */ /* 0x000fe20000000f00 */
[----:B------:R-:W-:-:S07]  /*0770*/  IMAD.MOV.U32 R22, RZ, RZ, RZ ;  /* 0x000000ffff167224 */ /* 0x000fce00078e00ff */
.L_x_15:
[----:B------:R-:W0:Y:S08]  /*0780*/  LDC.64 R14, c[0x0][0x388] ;  /* 0x0000e200ff0e7b82 */ /* 0x000e300000000a00 */
[----:B------:R-:W1:Y:S01]  /*0790*/  LDC.64 R4, c[0x0][0x380] ;  /* 0x0000e000ff047b82 */ /* 0x000e620000000a00 */
[----:B------:R-:W-:Y:S01]  /*07a0*/  IMAD R3, R18, R3, R22 ;  /* 0x0000000312037224 */ /* 0x000fe200078e0216 */
[----:B------:R-:W-:Y:S01]  /*07b0*/  MOV R8, 0x0 ;  /* 0x0000000000087802 */ /* 0x000fe20000000f00 */
[----:B------:R-:W2:Y:S01]  /*07c0*/  LDCU.64 UR4, c[0x4][0x18] ;  /* 0x01000300ff0477ac */ /* 0x000ea20008000a00 */
[----:B0-----:R-:W3:Y:S04]  /*07d0*/  LDG.E R0, desc[UR36][R14.64] ;  /* 0x000000240e007981 */ /* 0x001ee8000c1e1900 */
[----:B------:R-:W4:Y:S04]  /*07e0*/  LDG.E.64 R12, desc[UR36][R14.64+0x8] ;  /* 0x000008240e0c7981 */ /* 0x000f28000c1e1b00 */
[----:B-1----:R-:W5:Y:S01]  /*07f0*/  LDG.E.64 R6, desc[UR36][R4.64+0x8] ;  /* 0x0000082404067981 */ /* 0x002f62000c1e1b00 */
[----:B---3--:R-:W-:-:S04]  /*0800*/  IMAD R9, R0, R22, R19 ;  /* 0x0000001600097224 */ /* 0x008fc800078e0213 */
[----:B----4-:R-:W-:-:S04]  /*0810*/  IMAD.WIDE R12, R9, 0x4, R12 ;  /* 0x00000004090c7825 */ /* 0x010fc800078e020c */
[----:B-----5:R-:W-:Y:S01]  /*0820*/  IMAD.WIDE R6, R3, 0x4, R6 ;  /* 0x0000000403067825 */ /* 0x020fe200078e0206 */
[----:B------:R-:W3:Y:S04]  /*0830*/  LD.E R11, desc[UR36][R12.64] ;  /* 0x000000240c0b7980 */ /* 0x000ee8000c101900 */
[----:B------:R0:W3:Y:S01]  /*0840*/  LD.E R10, desc[UR36][R6.64] ;  /* 0x00000024060a7980 */ /* 0x0000e2000c101900 */
[----:B------:R-:W1:Y:S01]  /*0850*/  LDC.64 R8, c[0x4][R8] ;  /* 0x0100000008087b82 */ /* 0x000e620000000a00 */
[----:B--2---:R-:W-:Y:S01]  /*0860*/  MOV R4, UR4 ;  /* 0x0000000400047c02 */ /* 0x004fe20008000f00 */
[----:B------:R-:W-:Y:S01]  /*0870*/  IMAD.U32 R5, RZ, RZ, UR5 ;  /* 0x00000005ff057e24 */ /* 0x000fe2000f8e00ff */
[----:B0-----:R-:W-:Y:S01]  /*0880*/  MOV R6, R2 ;  /* 0x0000000200067202 */ /* 0x001fe20000000f00 */
[----:B------:R-:W-:-:S02]  /*0890*/  IMAD.MOV.U32 R7, RZ, RZ, R16 ;  /* 0x000000ffff077224 */ /* 0x000fc400078e0010 */
[----:B---3--:R-:W-:Y:S01]  /*08a0*/  IMAD R0, R10, R11, RZ ;  /* 0x0000000b0a007224 */ /* 0x008fe200078e02ff */
[----:B------:R0:W-:Y:S04]  /*08b0*/  STL.64 [R1], R10 ;  /* 0x0000000a01007387 */ /* 0x0001e80000100a00 */
[----:B------:R0:W-:Y:S01]  /*08c0*/  STL [R1+0x8], R0 ;  /* 0x0000080001007387 */ /* 0x0001e20000100800 */
[----:B-1----:R-:W-:-:S07]  /*08d0*/  IMAD.IADD R17, R0, 0x1, R17 ;  /* 0x0000000100117824 */ /* 0x002fce00078e0211 */
[----:B------:R-:W-:-:S07]  /*08e0*/  LEPC R20, `(.L_x_14) ;  /* 0x000000001014794e */ /* 0x000fce0000000000 */
[----:B0-----:R-:W-:Y:S05]  /*08f0*/  CALL.ABS.NOINC R8 ;  /* 0x0000000008007343 */ /* 0x001fea0003c00000 */
.L_x_14:
[----:B------:R-:W0:Y:S02]  /*0900*/  LDC.64 R4, c[0x0][0x380] ;  /* 0x0000e000ff047b82 */ /* 0x000e240000000a00 */
[----:B0-----:R-:W2:Y:S01]  /*0910*/  LDG.E R3, desc[UR36][R4.64] ;  /* 0x0000002404037981 */ /* 0x001ea2000c1e1900 */
[----:B------:R-:W-:-:S04]  /*0920*/  IADD3 R22, PT, PT, R22, 0x1, RZ ;  /* 0x0000000116167810 */ /* 0x000fc80007ffe0ff */
[----:B--2---:R-:W-:-:S13]  /*0930*/  ISETP.GE.AND P0, PT, R22, R3, PT ;  /* 0x000000031600720c */ /* 0x004fda0003f06270 */
[----:B------:R-:W-:Y:S05]  /*0940*/  @!P0 BRA `(.L_x_15) ;  /* 0xfffffffc008c8947 */ /* 0x000fea000383ffff */
[----:B------:R-:W-:Y:S05]  /*0950*/  BSYNC.RECONVERGENT B6 ;  /* 0x0000000000067941 */ /* 0x000fea0003800200 */
.L_x_13:
[----:B------:R-:W-:-:S07]  /*0960*/  I2FP.F32.S32 R17, R17 ;  /* 0x0000001100117245 */ /* 0x000fce0000201400 */
.L_x_12:
[----:B------:R-:W0:Y:S02]  /*0970*/  LDC.64 R4, c[0x0][0x390] ;  /* 0x0000e400ff047b82 */ /* 0x000e240000000a00 */
[----:B0-----:R-:W2:Y:S04]  /*0980*/  LDG.E R0, desc[UR36][R4.64] ;  /* 0x0000002404007981 */ /* 0x001ea8000c1e1900 */
[----:B------:R-:W3:Y:S01]  /*0990*/  LDG.E.64 R2, desc[UR36][R4.64+0x8] ;  /* 0x0000082404027981 */ /* 0x000ee2000c1e1b00 */
[----:B------:R-:W0:Y:S01]  /*09a0*/  F2I.TRUNC.NTZ R17, R17 ;  /* 0x0000001100117305 */ /* 0x000e22000020f100 */
[----:B--2---:R-:W-:-:S04]  /*09b0*/  IMAD R19, R18, R0, R19 ;  /* 0x0000000012137224 */ /* 0x004fc800078e0213 */
[----:B---3--:R-:W-:-:S05]  /*09c0*/  IMAD.WIDE R2, R19, 0x4, R2 ;  /* 0x0000000413027825 */ /* 0x008fca00078e0202 */
[----:B0-----:R-:W-:Y:S01]  /*09d0*/  ST.E desc[UR36][R2.64], R17 ;  /* 0x0000001102007985 */ /* 0x001fe2000c101924 */
[----:B------:R-:W-:Y:S05]  /*09e0*/  EXIT ;  /* 0x000000000000794d */ /* 0x000fea0003800000 */
.L_x_16:
[----:B------:R-:W-:-:S00]  /*09f0*/  BRA `(.L_x_16) ;  /* 0xfffffffc00fc7947 */ /* 0x000fc0000383ffff */
[----:B------:R-:W-:-:S00]  /*0a00*/  NOP ;  /* 0x0000000000007918 */ /* 0x000fc00000000000 */
[----:B------:R-:W-:-:S00]  /*0a10*/  NOP ;  /* 0x0000000000007918 */ /* 0x000fc00000000000 */
[----:B------:R-:W-:-:S00]  /*0a20*/  NOP ;  /* 0x0000000000007918 */ /* 0x000fc00000000000 */
[----:B------:R-:W-:-:S00]  /*0a30*/  NOP ;  /* 0x0000000000007918 */ /* 0x000fc00000000000 */
[----:B------:R-:W-:-:S00]  /*0a40*/  NOP ;  /* 0x0000000000007918 */ /* 0x000fc00000000000 */
[----:B------:R-:W-:-:S00]  /*0a50*/  NOP ;  /* 0x0000000000007918 */ /* 0x000fc00000000000 */
[----:B------:R-:W-:-:S00]  /*0a60*/  NOP ;  /* 0x0000000000007918 */ /* 0x000fc00000000000 */
[----:B------:R-:W-:-:S00]  /*0a70*/  NOP ;  /* 0x0000000000007918 */ /* 0x000fc00000000000 */
.L_x_18:


//--------------------- .text._Z12matAddKernelP6MatrixS0_S0_ --------------------------
	.section	.text._Z12matAddKernelP6MatrixS0_S0_,"ax",@progbits
	.align	128
        .global         _Z12matAddKernelP6MatrixS0_S0_
        .type           _Z12matAddKernelP6MatrixS0_S0_,@function
        .size           _Z12matAddKernelP6MatrixS0_S0_,(.L_x_19 - _Z12matAddKernelP6MatrixS0_S0_)
        .other          _Z12matAddKernelP6MatrixS0_S0_,@"STO_CUDA_ENTRY STV_DEFAULT"
_Z12matAddKernelP6MatrixS0_S0_:
.text._Z12matAddKernelP6MatrixS0_S0_:
[----:B------:R-:W-:Y:S08]  /*0000*/  LDC R1, c[0x0][0x37c] ;  /* 0x0000df00ff017b82 */ /* 0x000ff00000000800 */
[----:B------:R-:W0:Y:S01]  /*0010*/  LDC.64 R6, c[0x0][0x380] ;  /* 0x0000e000ff067b82 */ /* 0x000e220000000a00 */
[----:B------:R-:W0:Y:S07]  /*0020*/  LDCU.64 UR4, c[0x0][0x358] ;  /* 0x00006b00ff0477ac */ /* 0x000e2e0008000a00 */
[----:B------:R-:W1:Y:S01]  /*0030*/  LDC.64 R8, c[0x0][0x388] ;  /* 0x0000e200ff087b82 */ /* 0x000e620000000a00 */
[----:B0-----:R-:W2:Y:S04]  /*0040*/  LDG.E R12, desc[UR4][R6.64] ;  /* 0x00000004060c7981 */ /* 0x001ea8000c1e1900 */
[----:B------:R2:W3:Y:S04]  /*0050*/  LDG.E.64 R2, desc[UR4][R6.64+0x8] ;  /* 0x0000080406027981 */ /* 0x0004e8000c1e1b00 */
[----:B-1----:R-:W4:Y:S04]  /*0060*/  LDG.E R14, desc[UR4][R8.64] ;  /* 0x00000004080e7981 */ /* 0x002f28000c1e1900 */
[----:B------:R4:W5:Y:S01]  /*0070*/  LDG.E.64 R4, desc[UR4][R8.64+0x8] ;  /* 0x0000080408047981 */ /* 0x000962000c1e1b00 */
[----:B------:R-:W0:Y:S01]  /*0080*/  S2R R0, SR_TID.Y ;  /* 0x0000000000007919 */ /* 0x000e220000002200 */
[----:B------:R-:W1:Y:S01]  /*0090*/  S2R R13, SR_TID.X ;  /* 0x00000000000d7919 */ /* 0x000e620000002100 */
[----:B------:R-:W0:Y:S08]  /*00a0*/  LDC R11, c[0x0][0x364] ;  /* 0x0000d900ff0b7b82 */ /* 0x000e300000000800 */
[----:B------:R-:W0:Y:S08]  /*00b0*/  S2UR UR6, SR_CTAID.Y ;  /* 0x00000000000679c3 */ /* 0x000e300000002600 */
[----:B------:R-:W1:Y:S08]  /*00c0*/  S2UR UR7, SR_CTAID.X ;  /* 0x00000000000779c3 */ /* 0x000e700000002500 */
[----:B------:R-:W1:Y:S01]  /*00d0*/  LDC R10, c[0x0][0x360] ;  /* 0x0000d800ff0a7b82 */ /* 0x000e620000000800 */
[----:B0-----:R-:W-:-:S02]  /*00e0*/  IMAD R0, R11, UR6, R0 ;  /* 0x000000060b007c24 */ /* 0x001fc4000f8e0200 */
[----:B-1----:R-:W-:-:S05]  /*00f0*/  IMAD R13, R10, UR7, R13 ;  /* 0x000000070a0d7c24 */ /* 0x002fca000f8e020d */
[----:B------:R-:W0:Y:S01]  /*0100*/  LDC.64 R10, c[0x0][0x390] ;  /* 0x0000e400ff0a7b82 */ /* 0x000e220000000a00 */
[C---:B--2---:R-:W-:Y:S02]  /*0110*/  IMAD R7, R0.reuse, R12, R13 ;  /* 0x0000000c00077224 */ /* 0x044fe400078e020d */
[----:B0-----:R-:W2:Y:S02]  /*0120*/  LDG.E R12, desc[UR4][R10.64] ;  /* 0x000000040a0c7981 */ /* 0x001ea4000c1e1900 */
[----:B---3--:R-:W-:Y:S02]  /*0130*/  IMAD.WIDE R2, R7, 0x4, R2 ;  /* 0x0000000407027825 */ /* 0x008fe400078e0202 */
[----:B------:R-:W3:Y:S02]  /*0140*/  LDG.E.64 R6, desc[UR4][R10.64+0x8] ;  /* 0x000008040a067981 */ /* 0x000ee4000c1e1b00 */
[----:B----4-:R-:W-:Y:S02]  /*0150*/  IMAD R9, R0, R14, R13 ;  /* 0x0000000e00097224 */ /* 0x010fe400078e020d */
[----:B------:R-:W4:Y:S02]  /*0160*/  LDG.E R2, desc[UR4][R2.64] ;  /* 0x0000000402027981 */ /* 0x000f24000c1e1900 */
[----:B-----5:R-:W-:-:S06]  /*0170*/  IMAD.WIDE R4, R9, 0x4, R4 ;  /* 0x0000000409047825 */ /* 0x020fcc00078e0204 */
[----:B------:R-:W4:Y:S01]  /*0180*/  LDG.E R5, desc[UR4][R4.64] ;  /* 0x0000000404057981 */ /* 0x000f22000c1e1900 */
[----:B--2---:R-:W-:Y:S01]  /*0190*/  IMAD R13, R0, R12, R13 ;  /* 0x0000000c000d7224 */ /* 0x004fe200078e020d */
[----:B----4-:R-:W-:-:S04]  /*01a0*/  IADD3 R8, PT, PT, R2, R5, RZ ;  /* 0x0000000502087210 */ /* 0x010fc80007ffe0ff */
[----:B------:R-:W-:-:S04]  /*01b0*/  I2FP.F32.S32 R8, R8 ;  /* 0x0000000800087245 */ /* 0x000fc80000201400 */
[----:B------:R-:W0:Y:S01]  /*01c0*/  F2I.TRUNC.NTZ R9, R8 ;  /* 0x0000000800097305 */ /* 0x000e22000020f100 */
[----:B---3--:R-:W-:-:S05]  /*01d0*/  IMAD.WIDE R6, R13, 0x4, R6 ;  /* 0x000000040d067825 */ /* 0x008fca00078e0206 */
[----:B0-----:R-:W-:Y:S01]  /*01e0*/  STG.E desc[UR4][R6.64], R9 ;  /* 0x0000000906007986 */ /* 0x001fe2000c101904 */
[----:B------:R-:W-:Y:S05]  /*01f0*/  EXIT ;  /* 0x000000000000794d */ /* 0x000fea0003800000 */
.L_x_17:
        /* <DEDUP_REMOVED lines=16> */
.L_x_19:


//--------------------- .nv.global.init           --------------------------
	.section	.nv.global.init,"aw",@progbits
.nv.global.init:
	.type		$str$1,@object
	.size		$str$1,($str - $str$1)
$str$1:
        /*0000*/ 	.byte	0x0a, 0x00
	.type		$str,@object
	.size		$str,($str$2 - $str)
$str:
        /*0002*/ 	.byte	0x25, 0x64, 0x20, 0x00
	.type		$str$2,@object
	.size		$str$2,(.L_2 - $str$2)
$str$2:
        /*0006*/ 	.byte	0x25, 0x64, 0x20, 0x2a, 0x20, 0x25, 0x64, 0x20, 0x3d, 0x20, 0x25, 0x64, 0x20, 0x0a, 0x00
.L_2:


//--------------------- .nv.shared.reserved.0     --------------------------
	.section	.nv.shared.reserved.0,"aw",@nobits
	.weak		__nv_reservedSMEM_offset_0_alias
	.size		__nv_reservedSMEM_offset_0_alias, 0, 64
	.other		__nv_reservedSMEM_offset_0_alias,@"STO_CUDA_RESERVED_SHARED STV_DEFAULT"
__nv_reservedSMEM_offset_0_alias:
	.zero		0
	.zero		64


//--------------------- .nv.constant0._Z12matMulKernelP6MatrixS0_S0_ --------------------------
	.section	.nv.constant0._Z12matMulKernelP6MatrixS0_S0_,"a",@progbits
	.sectionflags	@""
	.align	4
.nv.constant0._Z12matMulKernelP6MatrixS0_S0_:
	.zero		920


//--------------------- .nv.constant0._Z12matAddKernelP6MatrixS0_S0_ --------------------------
	.section	.nv.constant0._Z12matAddKernelP6MatrixS0_S0_,"a",@progbits
	.sectionflags	@""
	.align	4
.nv.constant0._Z12matAddKernelP6MatrixS0_S0_:
	.zero		920


//--------------------- SYMBOLS --------------------------

	.type		.nv.reservedSmem.offset0,@object
	.size		.nv.reservedSmem.offset0,0x4
	.type		vprintf,@function
